//
// Generated by NVIDIA NVVM Compiler
//
// Compiler Build ID: CL-36424714
// Cuda compilation tools, release 13.0, V13.0.88
// Based on NVVM 20.0.0
//

.version 9.0
.target sm_100
.address_size 64

	// .globl	_Z8byteswapPi

.visible .entry _Z8byteswapPi(
	.param .u64 .ptr .align 1 _Z8byteswapPi_param_0
)
{
	.reg .pred 	%p<4>;
	.reg .b32 	%r<16>;
	.reg .b64 	%rd<5>;

	ld.param.u64 	%rd1, [_Z8byteswapPi_param_0];
	mov.u32 	%r3, %ctaid.x;
	mov.u32 	%r4, %ntid.x;
	mov.u32 	%r5, %tid.x;
	mad.lo.s32 	%r1, %r3, %r4, %r5;
	mov.u32 	%r6, %ctaid.y;
	mov.u32 	%r7, %ntid.y;
	mov.u32 	%r8, %tid.y;
	mad.lo.s32 	%r2, %r6, %r7, %r8;
	setp.gt.u32 	%p1, %r2, 1200;
	setp.gt.s32 	%p2, %r1, 601;
	or.pred  	%p3, %p1, %p2;
	@%p3 bra 	$L__BB0_2;
	cvta.to.global.u64 	%rd2, %rd1;
	mad.lo.s32 	%r9, %r2, 640, %r1;
	mul.wide.s32 	%rd3, %r9, 4;
	add.s64 	%rd4, %rd2, %rd3;
	ld.global.u32 	%r10, [%rd4];
	shr.u32 	%r11, %r10, 8;
	and.b32  	%r12, %r11, 16711935;
	shl.b32 	%r13, %r10, 8;
	and.b32  	%r14, %r13, -16711936;
	or.b32  	%r15, %r12, %r14;
	st.global.u32 	[%rd4], %r15;
$L__BB0_2:
	ret;

}
	// .globl	_Z5QueryPKsffPf
.visible .entry _Z5QueryPKsffPf(
	.param .u64 .ptr .align 1 _Z5QueryPKsffPf_param_0,
	.param .f32 _Z5QueryPKsffPf_param_1,
	.param .f32 _Z5QueryPKsffPf_param_2,
	.param .u64 .ptr .align 1 _Z5QueryPKsffPf_param_3
)
{
	.reg .pred 	%p<2>;
	.reg .b16 	%rs<5>;
	.reg .b32 	%r<12>;
	.reg .b32 	%f<28>;
	.reg .b64 	%rd<7>;

	ld.param.u64 	%rd1, [_Z5QueryPKsffPf_param_0];
	ld.param.f32 	%f1, [_Z5QueryPKsffPf_param_1];
	ld.param.f32 	%f2, [_Z5QueryPKsffPf_param_2];
	ld.param.u64 	%rd2, [_Z5QueryPKsffPf_param_3];
	mov.u32 	%r1, %ctaid.x;
	mov.u32 	%r2, %ctaid.y;
	or.b32  	%r3, %r1, %r2;
	mov.u32 	%r4, %tid.x;
	or.b32  	%r5, %r3, %r4;
	mov.u32 	%r6, %tid.y;
	or.b32  	%r7, %r5, %r6;
	setp.ne.s32 	%p1, %r7, 0;
	@%p1 bra 	$L__BB1_2;
	cvta.to.global.u64 	%rd3, %rd1;
	cvta.to.global.u64 	%rd4, %rd2;
	cvt.rmi.f32.f32 	%f3, %f1;
	sub.f32 	%f4, %f1, %f3;
	cvt.rmi.f32.f32 	%f5, %f2;
	sub.f32 	%f6, %f2, %f5;
	mul.f32 	%f7, %f4, 0f44960000;
	mul.f32 	%f8, %f6, 0f44960000;
	cvt.rmi.f32.f32 	%f9, %f8;
	cvt.rzi.s32.f32 	%r8, %f9;
	cvt.rmi.f32.f32 	%f10, %f7;
	cvt.rzi.s32.f32 	%r9, %f10;
	cvt.rn.f32.s32 	%f11, %r8;
	sub.f32 	%f12, %f8, %f11;
	cvt.rn.f32.s32 	%f13, %r9;
	sub.f32 	%f14, %f7, %f13;
	mad.lo.s32 	%r10, %r9, -1280, %r8;
	add.s32 	%r11, %r10, 1536000;
	mul.wide.s32 	%rd5, %r11, 2;
	add.s64 	%rd6, %rd3, %rd5;
	ld.global.nc.u16 	%rs1, [%rd6];
	cvt.rn.f32.s16 	%f15, %rs1;
	ld.global.nc.u16 	%rs2, [%rd6+2];
	cvt.rn.f32.s16 	%f16, %rs2;
	ld.global.nc.u16 	%rs3, [%rd6+-2560];
	cvt.rn.f32.s16 	%f17, %rs3;
	ld.global.nc.u16 	%rs4, [%rd6+-2558];
	cvt.rn.f32.s16 	%f18, %rs4;
	mov.f32 	%f19, 0f3F800000;
	sub.f32 	%f20, %f19, %f12;
	mul.f32 	%f21, %f12, %f16;
	fma.rn.f32 	%f22, %f20, %f15, %f21;
	sub.f32 	%f23, %f19, %f14;
	mul.f32 	%f24, %f12, %f18;
	fma.rn.f32 	%f25, %f20, %f17, %f24;
	mul.f32 	%f26, %f14, %f25;
	fma.rn.f32 	%f27, %f23, %f22, %f26;
	st.global.f32 	[%rd4], %f27;
$L__BB1_2:
	ret;

}


// ===== COMPILED SASS (sm_100) =====

	.target	sm_100

	.elftype	@"ET_EXEC"


//--------------------- .note.nv.tkinfo           --------------------------
	.section	.note.nv.tkinfo,"",@"SHT_NOTE"
	.sectionflags	@"SHF_NOTE_NV_TKINFO"
	.tkinfo
        /*0018*/ 	.word	0x00000002
        /*0030*/ 	.string	""
        /*0030*/ 	.string	"ptxas"
        /*0030*/ 	.string	"Cuda compilation tools, release 13.0, V13.0.88"
        /*0030*/ 	.string	"Build cuda_13.0.r13.0/compiler.36424714_0"
        /*0030*/ 	.string	"-arch sm_100 -m 64 "



//--------------------- .note.nv.cuinfo           --------------------------
	.section	.note.nv.cuinfo,"",@"SHT_NOTE"
	.sectionflags	@"SHF_NOTE_NV_CUINFO"
        /*0018*/ 	.short	0x0002
        /*001a*/ 	.short	0x0064
        /*001c*/ 	.short	0x0082
	.zero		2


//--------------------- .nv.info                  --------------------------
	.section	.nv.info,"",@"SHT_CUDA_INFO"
	.align	4


	//----- nvinfo : EIATTR_REGCOUNT
	.align		4
        /*0000*/ 	.byte	0x04, 0x2f
        /*0002*/ 	.short	(.L_1 - .L_0)
	.align		4
.L_0:
        /*0004*/ 	.word	index@(_Z8byteswapPi)
        /*0008*/ 	.word	0x00000008


	//----- nvinfo : EIATTR_FRAME_SIZE
	.align		4
.L_1:
        /*000c*/ 	.byte	0x04, 0x11
        /*000e*/ 	.short	(.L_3 - .L_2)
	.align		4
.L_2:
        /*0010*/ 	.word	index@(_Z8byteswapPi)
        /*0014*/ 	.word	0x00000000


	//----- nvinfo : EIATTR_REGCOUNT
	.align		4
.L_3:
        /*0018*/ 	.byte	0x04, 0x2f
        /*001a*/ 	.short	(.L_5 - .L_4)
	.align		4
.L_4:
        /*001c*/ 	.word	index@(_Z5QueryPKsffPf)
        /*0020*/ 	.word	0x00000011


	//----- nvinfo : EIATTR_FRAME_SIZE
	.align		4
.L_5:
        /*0024*/ 	.byte	0x04, 0x11
        /*0026*/ 	.short	(.L_7 - .L_6)
	.align		4
.L_6:
        /*0028*/ 	.word	index@(_Z5QueryPKsffPf)
        /*002c*/ 	.word	0x00000000


	//----- nvinfo : EIATTR_MIN_STACK_SIZE
	.align		4
.L_7:
        /*0030*/ 	.byte	0x04, 0x12
        /*0032*/ 	.short	(.L_9 - .L_8)
	.align		4
.L_8:
        /*0034*/ 	.word	index@(_Z5QueryPKsffPf)
        /*0038*/ 	.word	0x00000000


	//----- nvinfo : EIATTR_MIN_STACK_SIZE
	.align		4
.L_9:
        /*003c*/ 	.byte	0x04, 0x12
        /*003e*/ 	.short	(.L_11 - .L_10)
	.align		4
.L_10:
        /*0040*/ 	.word	index@(_Z8byteswapPi)
        /*0044*/ 	.word	0x00000000
.L_11:


//--------------------- .nv.compat                --------------------------
	.section	.nv.compat,"",@"SHT_CUDA_COMPAT_INFO"
	.align	4
        /*0000*/ 	.byte	0x02, 0x09, 0x00, 0x00, 0x02, 0x02, 0x01, 0x00, 0x02, 0x05, 0x05, 0x00, 0x03, 0x07, 0x01, 0x01
        /*0010*/ 	.byte	0x02, 0x03, 0x00, 0x00, 0x02, 0x06, 0x01, 0x00, 0x04, 0x0b, 0x08, 0x00, 0x09, 0x00, 0x00, 0x00
        /*0020*/ 	.byte	0x00, 0x00, 0x00, 0x00


//--------------------- .nv.info._Z5QueryPKsffPf  --------------------------
	.section	.nv.info._Z5QueryPKsffPf,"",@"SHT_CUDA_INFO"
	.sectionflags	@""
	.align	4


	//----- nvinfo : EIATTR_CUDA_API_VERSION
	.align		4
        /*0000*/ 	.byte	0x04, 0x37
        /*0002*/ 	.short	(.L_13 - .L_12)
.L_12:
        /*0004*/ 	.word	0x00000082


	//----- nvinfo : EIATTR_KPARAM_INFO
	.align		4
.L_13:
        /*0008*/ 	.byte	0x04, 0x17
        /*000a*/ 	.short	(.L_15 - .L_14)
.L_14:
        /*000c*/ 	.word	0x00000000
        /*0010*/ 	.short	0x0003
        /*0012*/ 	.short	0x0010
        /*0014*/ 	.byte	0x00, 0xf5, 0x21, 0x00


	//----- nvinfo : EIATTR_KPARAM_INFO
	.align		4
.L_15:
        /*0018*/ 	.byte	0x04, 0x17
        /*001a*/ 	.short	(.L_17 - .L_16)
.L_16:
        /*001c*/ 	.word	0x00000000
        /*0020*/ 	.short	0x0002
        /*0022*/ 	.short	0x000c
        /*0024*/ 	.byte	0x00, 0xf0, 0x11, 0x00


	//----- nvinfo : EIATTR_KPARAM_INFO
	.align		4
.L_17:
        /*0028*/ 	.byte	0x04, 0x17
        /*002a*/ 	.short	(.L_19 - .L_18)
.L_18:
        /*002c*/ 	.word	0x00000000
        /*0030*/ 	.short	0x0001
        /*0032*/ 	.short	0x0008
        /*0034*/ 	.byte	0x00, 0xf0, 0x11, 0x00


	//----- nvinfo : EIATTR_KPARAM_INFO
	.align		4
.L_19:
        /*0038*/ 	.byte	0x04, 0x17
        /*003a*/ 	.short	(.L_21 - .L_20)
.L_20:
        /*003c*/ 	.word	0x00000000
        /*0040*/ 	.short	0x0000
        /*0042*/ 	.short	0x0000
        /*0044*/ 	.byte	0x00, 0xf5, 0x21, 0x00


	//----- nvinfo : EIATTR_SPARSE_MMA_MASK
	.align		4
.L_21:
        /*0048*/ 	.byte	0x03, 0x50
        /*004a*/ 	.short	0x0000


	//----- nvinfo : EIATTR_MAXREG_COUNT
	.align		4
        /*004c*/ 	.byte	0x03, 0x1b
        /*004e*/ 	.short	0x00ff


	//----- nvinfo : EIATTR_MERCURY_ISA_VERSION
	.align		4
        /*0050*/ 	.byte	0x03, 0x5f
        /*0052*/ 	.short	0x0101


	//----- nvinfo : EIATTR_VRC_CTA_INIT_COUNT
	.align		4
        /*0054*/ 	.byte	0x02, 0x4a
	.zero		1
	.zero		1


	//----- nvinfo : EIATTR_EXIT_INSTR_OFFSETS
	.align		4
        /*0058*/ 	.byte	0x04, 0x1c
        /*005a*/ 	.short	(.L_23 - .L_22)


	//   ....[0]....
.L_22:
        /*005c*/ 	.word	0x00000070


	//   ....[1]....
        /*0060*/ 	.word	0x000002c0


	//----- nvinfo : EIATTR_CBANK_PARAM_SIZE
	.align		4
.L_23:
        /*0064*/ 	.byte	0x03, 0x19
        /*0066*/ 	.short	0x0018


	//----- nvinfo : EIATTR_PARAM_CBANK
	.align		4
        /*0068*/ 	.byte	0x04, 0x0a
        /*006a*/ 	.short	(.L_25 - .L_24)
	.align		4
.L_24:
        /*006c*/ 	.word	index@(.nv.constant0._Z5QueryPKsffPf)
        /*0070*/ 	.short	0x0380
        /*0072*/ 	.short	0x0018


	//----- nvinfo : EIATTR_SW_WAR
	.align		4
.L_25:
        /*0074*/ 	.byte	0x04, 0x36
        /*0076*/ 	.short	(.L_27 - .L_26)
.L_26:
        /*0078*/ 	.word	0x00000008
.L_27:


//--------------------- .nv.info._Z8byteswapPi    --------------------------
	.section	.nv.info._Z8byteswapPi,"",@"SHT_CUDA_INFO"
	.sectionflags	@""
	.align	4


	//----- nvinfo : EIATTR_CUDA_API_VERSION
	.align		4
        /*0000*/ 	.byte	0x04, 0x37
        /*0002*/ 	.short	(.L_29 - .L_28)
.L_28:
        /*0004*/ 	.word	0x00000082


	//----- nvinfo : EIATTR_KPARAM_INFO
	.align		4
.L_29:
        /*0008*/ 	.byte	0x04, 0x17
        /*000a*/ 	.short	(.L_31 - .L_30)
.L_30:
        /*000c*/ 	.word	0x00000000
        /*0010*/ 	.short	0x0000
        /*0012*/ 	.short	0x0000
        /*0014*/ 	.byte	0x00, 0xf5, 0x21, 0x00


	//----- nvinfo : EIATTR_SPARSE_MMA_MASK
	.align		4
.L_31:
        /*0018*/ 	.byte	0x03, 0x50
        /*001a*/ 	.short	0x0000


	//----- nvinfo : EIATTR_MAXREG_COUNT
	.align		4
        /*001c*/ 	.byte	0x03, 0x1b
        /*001e*/ 	.short	0x00ff


	//----- nvinfo : EIATTR_MERCURY_ISA_VERSION
	.align		4
        /*0020*/ 	.byte	0x03, 0x5f
        /*0022*/ 	.short	0x0101


	//----- nvinfo : EIATTR_VRC_CTA_INIT_COUNT
	.align		4
        /*0024*/ 	.byte	0x02, 0x4a
	.zero		1
	.zero		1


	//----- nvinfo : EIATTR_EXIT_INSTR_OFFSETS
	.align		4
        /*0028*/ 	.byte	0x04, 0x1c
        /*002a*/ 	.short	(.L_33 - .L_32)


	//   ....[0]....
.L_32:
        /*002c*/ 	.word	0x000000b0


	//   ....[1]....
        /*0030*/ 	.word	0x00000160


	//----- nvinfo : EIATTR_CBANK_PARAM_SIZE
	.align		4
.L_33:
        /*0034*/ 	.byte	0x03, 0x19
        /*0036*/ 	.short	0x0008


	//----- nvinfo : EIATTR_PARAM_CBANK
	.align		4
        /*0038*/ 	.byte	0x04, 0x0a
        /*003a*/ 	.short	(.L_35 - .L_34)
	.align		4
.L_34:
        /*003c*/ 	.word	index@(.nv.constant0._Z8byteswapPi)
        /*0040*/ 	.short	0x0380
        /*0042*/ 	.short	0x0008


	//----- nvinfo : EIATTR_SW_WAR
	.align		4
.L_35:
        /*0044*/ 	.byte	0x04, 0x36
        /*0046*/ 	.short	(.L_37 - .L_36)
.L_36:
        /*0048*/ 	.word	0x00000008
.L_37:


//--------------------- .nv.callgraph             --------------------------
	.section	.nv.callgraph,"",@"SHT_CUDA_CALLGRAPH"
	.align	4
	.sectionentsize	8
	.align		4
        /*0000*/ 	.word	0x00000000
	.align		4
        /*0004*/ 	.word	0xffffffff
	.align		4
        /*0008*/ 	.word	0x00000000
	.align		4
        /*000c*/ 	.word	0xfffffffe
	.align		4
        /*0010*/ 	.word	0x00000000
	.align		4
        /*0014*/ 	.word	0xfffffffd
	.align		4
        /*0018*/ 	.word	0x00000000
	.align		4
        /*001c*/ 	.word	0xfffffffc


//--------------------- .text._Z5QueryPKsffPf     --------------------------
	.section	.text._Z5QueryPKsffPf,"ax",@progbits
	.align	128
        .global         _Z5QueryPKsffPf
        .type           _Z5QueryPKsffPf,@function
        .size           _Z5QueryPKsffPf,(.L_x_2 - _Z5QueryPKsffPf)
        .other          _Z5QueryPKsffPf,@"STO_CUDA_ENTRY STV_DEFAULT"
_Z5QueryPKsffPf:
.text._Z5QueryPKsffPf:
[----:B------:R-:W-:Y:S01]  /*0000*/  LDC R1, c[0x0][0x37c] ;  /* 0x0000df00ff017b82 */ /* 0x000fe20000000800 */
[----:B------:R-:W0:Y:S07]  /*0010*/  S2R R0, SR_CTAID.Y ;  /* 0x0000000000007919 */ /* 0x000e2e0000002600 */
[----:B------:R-:W0:Y:S01]  /*0020*/  S2UR UR4, SR_CTAID.X ;  /* 0x00000000000479c3 */ /* 0x000e220000002500 */
[----:B------:R-:W0:Y:S01]  /*0030*/  S2R R3, SR_TID.X ;  /* 0x0000000000037919 */ /* 0x000e220000002100 */
[----:B------:R-:W1:Y:S01]  /*0040*/  S2R R5, SR_TID.Y ;  /* 0x0000000000057919 */ /* 0x000e620000002200 */
[----:B0-----:R-:W-:-:S04]  /*0050*/  LOP3.LUT R0, R3, UR4, R0, 0xfe, !PT ;  /* 0x0000000403007c12 */ /* 0x001fc8000f8efe00 */
[----:B-1----:R-:W-:-:S13]  /*0060*/  LOP3.LUT P0, RZ, R0, R5, RZ, 0xfc, !PT ;  /* 0x0000000500ff7212 */ /* 0x002fda000780fcff */
[----:B------:R-:W-:Y:S05]  /*0070*/  @P0 EXIT ;  /* 0x000000000000094d */ /* 0x000fea0003800000 */
[----:B------:R-:W0:Y:S01]  /*0080*/  LDCU.64 UR4, c[0x0][0x388] ;  /* 0x00007100ff0477ac */ /* 0x000e220008000a00 */
[----:B------:R-:W1:Y:S01]  /*0090*/  LDC.64 R4, c[0x0][0x380] ;  /* 0x0000e000ff047b82 */ /* 0x000e620000000a00 */
[----:B0-----:R-:W0:Y:S08]  /*00a0*/  FRND.FLOOR R2, UR5 ;  /* 0x0000000500027d07 */ /* 0x001e300008205000 */
[----:B------:R-:W2:Y:S01]  /*00b0*/  FRND.FLOOR R0, UR4 ;  /* 0x0000000400007d07 */ /* 0x000ea20008205000 */
[----:B0-----:R-:W-:-:S04]  /*00c0*/  FADD R2, -R2, UR5 ;  /* 0x0000000502027e21 */ /* 0x001fc80008000100 */
[----:B------:R-:W-:Y:S01]  /*00d0*/  FMUL R6, R2, 1200 ;  /* 0x4496000002067820 */ /* 0x000fe20000400000 */
[----:B--2---:R-:W-:-:S03]  /*00e0*/  FADD R0, -R0, UR4 ;  /* 0x0000000400007e21 */ /* 0x004fc60008000100 */
[----:B------:R-:W-:Y:S01]  /*00f0*/  F2I.FLOOR.NTZ R2, R6 ;  /* 0x0000000600027305 */ /* 0x000fe20000207100 */
[----:B------:R-:W0:Y:S01]  /*0100*/  LDCU.64 UR4, c[0x0][0x358] ;  /* 0x00006b00ff0477ac */ /* 0x000e220008000a00 */
[----:B------:R-:W-:-:S06]  /*0110*/  FMUL R0, R0, 1200 ;  /* 0x4496000000007820 */ /* 0x000fcc0000400000 */
[----:B------:R-:W2:Y:S02]  /*0120*/  F2I.FLOOR.NTZ R7, R0 ;  /* 0x0000000000077305 */ /* 0x000ea40000207100 */
[----:B--2---:R-:W-:-:S05]  /*0130*/  IMAD R3, R7, -0x500, R2 ;  /* 0xfffffb0007037824 */ /* 0x004fca00078e0202 */
[----:B------:R-:W-:-:S05]  /*0140*/  IADD3 R3, PT, PT, R3, 0x177000, RZ ;  /* 0x0017700003037810 */ /* 0x000fca0007ffe0ff */
[----:B-1----:R-:W-:-:S05]  /*0150*/  IMAD.WIDE R4, R3, 0x2, R4 ;  /* 0x0000000203047825 */ /* 0x002fca00078e0204 */
[----:B0-----:R-:W2:Y:S04]  /*0160*/  LDG.E.U16.CONSTANT R12, desc[UR4][R4.64+-0x9fe] ;  /* 0xfff60204040c7981 */ /* 0x001ea8000c1e9500 */
[----:B------:R-:W3:Y:S04]  /*0170*/  LDG.E.U16.CONSTANT R10, desc[UR4][R4.64+0x2] ;  /* 0x00000204040a7981 */ /* 0x000ee8000c1e9500 */
[----:B------:R-:W4:Y:S04]  /*0180*/  LDG.E.U16.CONSTANT R11, desc[UR4][R4.64+-0xa00] ;  /* 0xfff60004040b7981 */ /* 0x000f28000c1e9500 */
[----:B------:R-:W5:Y:S01]  /*0190*/  LDG.E.U16.CONSTANT R8, desc[UR4][R4.64] ;  /* 0x0000000404087981 */ /* 0x000f62000c1e9500 */
[----:B------:R-:W-:-:S02]  /*01a0*/  I2FP.F32.S32 R9, R2 ;  /* 0x0000000200097245 */ /* 0x000fc40000201400 */
[----:B------:R-:W0:Y:S03]  /*01b0*/  LDC.64 R2, c[0x0][0x390] ;  /* 0x0000e400ff027b82 */ /* 0x000e260000000a00 */
[----:B------:R-:W-:Y:S01]  /*01c0*/  FADD R9, R6, -R9 ;  /* 0x8000000906097221 */ /* 0x000fe20000000000 */
[----:B------:R-:W-:-:S03]  /*01d0*/  I2FP.F32.S32 R7, R7 ;  /* 0x0000000700077245 */ /* 0x000fc60000201400 */
[----:B------:R-:W-:Y:S02]  /*01e0*/  FADD R6, -R9, 1 ;  /* 0x3f80000009067421 */ /* 0x000fe40000000100 */
[----:B------:R-:W-:-:S04]  /*01f0*/  FADD R7, R0, -R7 ;  /* 0x8000000700077221 */ /* 0x000fc80000000000 */
[----:B------:R-:W-:Y:S01]  /*0200*/  FADD R0, -R7, 1 ;  /* 0x3f80000007007421 */ /* 0x000fe20000000100 */
[----:B--2---:R-:W1:Y:S08]  /*0210*/  I2F.S16 R12, R12 ;  /* 0x0000000c000c7306 */ /* 0x004e700000101400 */
[----:B---3--:R-:W2:Y:S08]  /*0220*/  I2F.S16 R10, R10 ;  /* 0x0000000a000a7306 */ /* 0x008eb00000101400 */
[----:B----4-:R-:W3:Y:S01]  /*0230*/  I2F.S16 R11, R11 ;  /* 0x0000000b000b7306 */ /* 0x010ee20000101400 */
[----:B-1----:R-:W-:-:S07]  /*0240*/  FMUL R14, R9, R12 ;  /* 0x0000000c090e7220 */ /* 0x002fce0000400000 */
[----:B-----5:R-:W1:Y:S01]  /*0250*/  I2F.S16 R8, R8 ;  /* 0x0000000800087306 */ /* 0x020e620000101400 */
[----:B--2---:R-:W-:Y:S01]  /*0260*/  FMUL R9, R9, R10 ;  /* 0x0000000a09097220 */ /* 0x004fe20000400000 */
[----:B---3--:R-:W-:-:S04]  /*0270*/  FFMA R14, R11, R6, R14 ;  /* 0x000000060b0e7223 */ /* 0x008fc8000000000e */
[----:B------:R-:W-:Y:S01]  /*0280*/  FMUL R14, R7, R14 ;  /* 0x0000000e070e7220 */ /* 0x000fe20000400000 */
[----:B-1----:R-:W-:-:S04]  /*0290*/  FFMA R9, R8, R6, R9 ;  /* 0x0000000608097223 */ /* 0x002fc80000000009 */
[----:B------:R-:W-:-:S05]  /*02a0*/  FFMA R9, R9, R0, R14 ;  /* 0x0000000009097223 */ /* 0x000fca000000000e */
[----:B0-----:R-:W-:Y:S01]  /*02b0*/  STG.E desc[UR4][R2.64], R9 ;  /* 0x0000000902007986 */ /* 0x001fe2000c101904 */
[----:B------:R-:W-:Y:S05]  /*02c0*/  EXIT ;  /* 0x000000000000794d */ /* 0x000fea0003800000 */
.L_x_0:
[----:B------:R-:W-:-:S00]  /*02d0*/  BRA `(.L_x_0) ;  /* 0xfffffffc00fc7947 */ /* 0x000fc0000383ffff */
[----:B------:R-:W-:-:S00]  /*02e0*/  NOP ;  /* 0x0000000000007918 */ /* 0x000fc00000000000 */
        /* <DEDUP_REMOVED lines=9> */
.L_x_2:


//--------------------- .text._Z8byteswapPi       --------------------------
	.section	.text._Z8byteswapPi,"ax",@progbits
	.align	128
        .global         _Z8byteswapPi
        .type           _Z8byteswapPi,@function
        .size           _Z8byteswapPi,(.L_x_3 - _Z8byteswapPi)
        .other          _Z8byteswapPi,@"STO_CUDA_ENTRY STV_DEFAULT"
_Z8byteswapPi:
.text._Z8byteswapPi:
[----:B------:R-:W-:Y:S01]  /*0000*/  LDC R1, c[0x0][0x37c] ;  /* 0x0000df00ff017b82 */ /* 0x000fe20000000800 */
[----:B------:R-:W0:Y:S07]  /*0010*/  S2R R3, SR_TID.X ;  /* 0x0000000000037919 */ /* 0x000e2e0000002100 */
[----:B------:R-:W0:Y:S01]  /*0020*/  S2UR UR4, SR_CTAID.X ;  /* 0x00000000000479c3 */ /* 0x000e220000002500 */
[----:B------:R-:W1:Y:S07]  /*0030*/  S2R R2, SR_TID.Y ;  /* 0x0000000000027919 */ /* 0x000e6e0000002200 */
[----:B------:R-:W0:Y:S08]  /*0040*/  LDC R0, c[0x0][0x360] ;  /* 0x0000d800ff007b82 */ /* 0x000e300000000800 */
[----:B------:R-:W1:Y:S08]  /*0050*/  S2UR UR5, SR_CTAID.Y ;  /* 0x00000000000579c3 */ /* 0x000e700000002600 */
[----:B------:R-:W1:Y:S01]  /*0060*/  LDC R5, c[0x0][0x364] ;  /* 0x0000d900ff057b82 */ /* 0x000e620000000800 */
[----:B0-----:R-:W-:-:S05]  /*0070*/  IMAD R0, R0, UR4, R3 ;  /* 0x0000000400007c24 */ /* 0x001fca000f8e0203 */
[----:B------:R-:W-:Y:S01]  /*0080*/  ISETP.GT.AND P0, PT, R0, 0x259, PT ;  /* 0x000002590000780c */ /* 0x000fe20003f04270 */
[----:B-1----:R-:W-:-:S05]  /*0090*/  IMAD R5, R5, UR5, R2 ;  /* 0x0000000505057c24 */ /* 0x002fca000f8e0202 */
[----:B------:R-:W-:-:S13]  /*00a0*/  ISETP.GT.U32.OR P0, PT, R5, 0x4b0, P0 ;  /* 0x000004b00500780c */ /* 0x000fda0000704470 */
[----:B------:R-:W-:Y:S05]  /*00b0*/  @P0 EXIT ;  /* 0x000000000000094d */ /* 0x000fea0003800000 */
[----:B------:R-:W0:Y:S01]  /*00c0*/  LDC.64 R2, c[0x0][0x380] ;  /* 0x0000e000ff027b82 */ /* 0x000e220000000a00 */
[----:B------:R-:W1:Y:S01]  /*00d0*/  LDCU.64 UR4, c[0x0][0x358] ;  /* 0x00006b00ff0477ac */ /* 0x000e620008000a00 */
[----:B------:R-:W-:-:S04]  /*00e0*/  IMAD R5, R5, 0x280, R0 ;  /* 0x0000028005057824 */ /* 0x000fc800078e0200 */
[----:B0-----:R-:W-:-:S05]  /*00f0*/  IMAD.WIDE R2, R5, 0x4, R2 ;  /* 0x0000000405027825 */ /* 0x001fca00078e0202 */
[----:B-1----:R-:W2:Y:S02]  /*0100*/  LDG.E R0, desc[UR4][R2.64] ;  /* 0x0000000402007981 */ /* 0x002ea4000c1e1900 */
[----:B--2---:R-:W-:Y:S02]  /*0110*/  SHF.R.U32.HI R4, RZ, 0x8, R0 ;  /* 0x00000008ff047819 */ /* 0x004fe40000011600 */
[----:B------:R-:W-:Y:S02]  /*0120*/  SHF.L.U32 R5, R0, 0x8, RZ ;  /* 0x0000000800057819 */ /* 0x000fe400000006ff */
[----:B------:R-:W-:-:S04]  /*0130*/  LOP3.LUT R4, R4, 0xff00ff, RZ, 0xc0, !PT ;  /* 0x00ff00ff04047812 */ /* 0x000fc800078ec0ff */
[----:B------:R-:W-:-:S05]  /*0140*/  LOP3.LUT R5, R4, 0xff00ff00, R5, 0xf8, !PT ;  /* 0xff00ff0004057812 */ /* 0x000fca00078ef805 */
[----:B------:R-:W-:Y:S01]  /*0150*/  STG.E desc[UR4][R2.64], R5 ;  /* 0x0000000502007986 */ /* 0x000fe2000c101904 */
[----:B------:R-:W-:Y:S05]  /*0160*/  EXIT ;  /* 0x000000000000794d */ /* 0x000fea0003800000 */
.L_x_1:
        /* <DEDUP_REMOVED lines=9> */
.L_x_3:


//--------------------- .nv.shared.reserved.0     --------------------------
	.section	.nv.shared.reserved.0,"aw",@nobits
	.weak		__nv_reservedSMEM_offset_0_alias
	.size		__nv_reservedSMEM_offset_0_alias, 0, 64
	.other		__nv_reservedSMEM_offset_0_alias,@"STO_CUDA_RESERVED_SHARED STV_DEFAULT"
__nv_reservedSMEM_offset_0_alias:
	.zero		0
	.zero		64


//--------------------- .nv.constant0._Z5QueryPKsffPf --------------------------
	.section	.nv.constant0._Z5QueryPKsffPf,"a",@progbits
	.sectionflags	@""
	.align	4
.nv.constant0._Z5QueryPKsffPf:
	.zero		920


//--------------------- .nv.constant0._Z8byteswapPi --------------------------
	.section	.nv.constant0._Z8byteswapPi,"a",@progbits
	.sectionflags	@""
	.align	4
.nv.constant0._Z8byteswapPi:
	.zero		904


//--------------------- SYMBOLS --------------------------

	.type		.nv.reservedSmem.offset0,@object
	.size		.nv.reservedSmem.offset0,0x4
